//
// Generated by NVIDIA NVVM Compiler
//
// Compiler Build ID: CL-36424714
// Cuda compilation tools, release 13.0, V13.0.88
// Based on NVVM 20.0.0
//

.version 9.0
.target sm_100
.address_size 64

	// .globl	_Z22create_triangle_kernelP5pointiiiS0_
.global .align 4 .b8 precalc_xorwow_matrix[102400];
.global .align 4 .b8 precalc_xorwow_offset_matrix[102400];
.global .align 4 .b8 mrg32k3aM1[2304];
.global .align 4 .b8 mrg32k3aM2[2304];
.global .align 4 .b8 mrg32k3aM1SubSeq[2016];
.global .align 4 .b8 mrg32k3aM2SubSeq[2016];
.global .align 4 .b8 mrg32k3aM1Seq[2304];
.global .align 4 .b8 mrg32k3aM2Seq[2304];
.const .align 8 .b8 __cr_lgamma_table[72];

.visible .entry _Z22create_triangle_kernelP5pointiiiS0_(
	.param .u64 .ptr .align 1 _Z22create_triangle_kernelP5pointiiiS0__param_0,
	.param .u32 _Z22create_triangle_kernelP5pointiiiS0__param_1,
	.param .u32 _Z22create_triangle_kernelP5pointiiiS0__param_2,
	.param .u32 _Z22create_triangle_kernelP5pointiiiS0__param_3,
	.param .u64 .ptr .align 1 _Z22create_triangle_kernelP5pointiiiS0__param_4
)
{
	.reg .pred 	%p<24>;
	.reg .b32 	%r<131>;
	.reg .b32 	%f<87>;
	.reg .b64 	%rd<19>;

	ld.param.u64 	%rd3, [_Z22create_triangle_kernelP5pointiiiS0__param_0];
	ld.param.u32 	%r43, [_Z22create_triangle_kernelP5pointiiiS0__param_1];
	ld.param.u32 	%r44, [_Z22create_triangle_kernelP5pointiiiS0__param_2];
	ld.param.u32 	%r45, [_Z22create_triangle_kernelP5pointiiiS0__param_3];
	ld.param.u64 	%rd4, [_Z22create_triangle_kernelP5pointiiiS0__param_4];
	cvta.to.global.u64 	%rd1, %rd4;
	mov.u32 	%r46, %ctaid.x;
	mov.u32 	%r47, %ntid.x;
	mov.u32 	%r48, %tid.x;
	mad.lo.s32 	%r1, %r46, %r47, %r48;
	setp.ge.s32 	%p1, %r1, %r43;
	@%p1 bra 	$L__BB0_10;
	add.s32 	%r49, %r45, %r1;
	xor.b32  	%r50, %r49, -1429050551;
	mul.lo.s32 	%r2, %r50, 1099087573;
	setp.gt.s32 	%p2, %r49, -1;
	selp.b32 	%r3, -644748465, -1947113066, %p2;
	setp.lt.s32 	%p3, %r44, 1;
	@%p3 bra 	$L__BB0_10;
	add.s32 	%r126, %r2, 5783321;
	add.s32 	%r125, %r3, 521288629;
	xor.b32  	%r124, %r2, 362436069;
	add.s32 	%r129, %r2, 123456789;
	cvta.to.global.u64 	%rd5, %rd3;
	mul.wide.s32 	%rd6, %r1, 8;
	add.s64 	%rd2, %rd5, %rd6;
	and.b32  	%r8, %r44, 3;
	setp.lt.u32 	%p4, %r44, 4;
	add.s32 	%r52, %r3, %r2;
	add.s32 	%r128, %r52, 6615241;
	mov.b32 	%r127, 0;
	@%p4 bra 	$L__BB0_5;
	xor.b32  	%r118, %r3, 88675123;
	and.b32  	%r127, %r44, 2147483644;
	ld.global.f32 	%f86, [%rd2+4];
	neg.s32 	%r115, %r127;
	shl.b32 	%r13, %r43, 2;
	add.s32 	%r113, %r52, 8064989;
	mul.wide.s32 	%rd9, %r43, 8;
	mov.u32 	%r114, %r1;
	mov.u32 	%r116, %r124;
	mov.u32 	%r117, %r125;
	mov.u32 	%r120, %r129;
$L__BB0_4:
	.pragma "nounroll";
	mov.u32 	%r129, %r126;
	mov.u32 	%r128, %r113;
	shr.u32 	%r54, %r120, 2;
	xor.b32  	%r55, %r54, %r120;
	shl.b32 	%r56, %r129, 4;
	shl.b32 	%r57, %r55, 1;
	xor.b32  	%r58, %r56, %r57;
	xor.b32  	%r59, %r58, %r129;
	xor.b32  	%r124, %r59, %r55;
	add.s32 	%r60, %r128, %r124;
	add.s32 	%r61, %r60, -1087311;
	cvt.rn.f32.u32 	%f4, %r61;
	fma.rn.f32 	%f5, %f4, 0f2F800000, 0f2F000000;
	setp.lt.f32 	%p5, %f5, 0f3EAAAAAB;
	setp.lt.f32 	%p6, %f5, 0f3F2AAAAB;
	selp.f32 	%f6, 0f3F800000, 0f3F000000, %p6;
	selp.f32 	%f7, 0f00000000, %f6, %p5;
	selp.f32 	%f8, 0f00000000, 0f3F800000, %p5;
	selp.f32 	%f9, 0f00000000, %f8, %p6;
	ld.global.f32 	%f10, [%rd2];
	add.f32 	%f11, %f7, %f10;
	mul.f32 	%f12, %f11, 0f3F000000;
	st.global.f32 	[%rd2], %f12;
	add.f32 	%f13, %f9, %f86;
	mul.f32 	%f14, %f13, 0f3F000000;
	st.global.f32 	[%rd2+4], %f14;
	mul.wide.s32 	%rd7, %r114, 8;
	add.s64 	%rd8, %rd1, %rd7;
	st.global.f32 	[%rd8], %f12;
	st.global.f32 	[%rd8+4], %f14;
	shr.u32 	%r62, %r116, 2;
	xor.b32  	%r63, %r62, %r116;
	shl.b32 	%r64, %r124, 4;
	shl.b32 	%r65, %r63, 1;
	xor.b32  	%r66, %r64, %r65;
	xor.b32  	%r67, %r66, %r124;
	xor.b32  	%r125, %r67, %r63;
	add.s32 	%r68, %r128, %r125;
	add.s32 	%r69, %r68, -724874;
	cvt.rn.f32.u32 	%f15, %r69;
	fma.rn.f32 	%f16, %f15, 0f2F800000, 0f2F000000;
	setp.lt.f32 	%p7, %f16, 0f3EAAAAAB;
	setp.lt.f32 	%p8, %f16, 0f3F2AAAAB;
	selp.f32 	%f17, 0f3F800000, 0f3F000000, %p8;
	selp.f32 	%f18, 0f00000000, %f17, %p7;
	selp.f32 	%f19, 0f00000000, 0f3F800000, %p7;
	selp.f32 	%f20, 0f00000000, %f19, %p8;
	ld.global.f32 	%f21, [%rd2];
	add.f32 	%f22, %f18, %f21;
	mul.f32 	%f23, %f22, 0f3F000000;
	st.global.f32 	[%rd2], %f23;
	ld.global.f32 	%f24, [%rd2+4];
	add.f32 	%f25, %f20, %f24;
	mul.f32 	%f26, %f25, 0f3F000000;
	st.global.f32 	[%rd2+4], %f26;
	add.s64 	%rd10, %rd8, %rd9;
	st.global.f32 	[%rd10], %f23;
	st.global.f32 	[%rd10+4], %f26;
	shr.u32 	%r70, %r117, 2;
	xor.b32  	%r71, %r70, %r117;
	shl.b32 	%r72, %r125, 4;
	shl.b32 	%r73, %r71, 1;
	xor.b32  	%r74, %r72, %r73;
	xor.b32  	%r75, %r74, %r125;
	xor.b32  	%r25, %r75, %r71;
	add.s32 	%r76, %r128, %r25;
	add.s32 	%r77, %r76, -362437;
	cvt.rn.f32.u32 	%f27, %r77;
	fma.rn.f32 	%f28, %f27, 0f2F800000, 0f2F000000;
	setp.lt.f32 	%p9, %f28, 0f3EAAAAAB;
	setp.lt.f32 	%p10, %f28, 0f3F2AAAAB;
	selp.f32 	%f29, 0f3F800000, 0f3F000000, %p10;
	selp.f32 	%f30, 0f00000000, %f29, %p9;
	selp.f32 	%f31, 0f00000000, 0f3F800000, %p9;
	selp.f32 	%f32, 0f00000000, %f31, %p10;
	ld.global.f32 	%f33, [%rd2];
	add.f32 	%f34, %f30, %f33;
	mul.f32 	%f35, %f34, 0f3F000000;
	st.global.f32 	[%rd2], %f35;
	ld.global.f32 	%f36, [%rd2+4];
	add.f32 	%f37, %f32, %f36;
	mul.f32 	%f38, %f37, 0f3F000000;
	st.global.f32 	[%rd2+4], %f38;
	add.s64 	%rd11, %rd10, %rd9;
	st.global.f32 	[%rd11], %f35;
	st.global.f32 	[%rd11+4], %f38;
	shr.u32 	%r78, %r118, 2;
	xor.b32  	%r79, %r78, %r118;
	shl.b32 	%r80, %r25, 4;
	shl.b32 	%r81, %r79, 1;
	xor.b32  	%r82, %r80, %r81;
	xor.b32  	%r83, %r82, %r25;
	xor.b32  	%r126, %r83, %r79;
	add.s32 	%r84, %r128, %r126;
	cvt.rn.f32.u32 	%f39, %r84;
	fma.rn.f32 	%f40, %f39, 0f2F800000, 0f2F000000;
	setp.lt.f32 	%p11, %f40, 0f3EAAAAAB;
	setp.lt.f32 	%p12, %f40, 0f3F2AAAAB;
	selp.f32 	%f41, 0f3F800000, 0f3F000000, %p12;
	selp.f32 	%f42, 0f00000000, %f41, %p11;
	selp.f32 	%f43, 0f00000000, 0f3F800000, %p11;
	selp.f32 	%f44, 0f00000000, %f43, %p12;
	ld.global.f32 	%f45, [%rd2];
	add.f32 	%f46, %f42, %f45;
	mul.f32 	%f47, %f46, 0f3F000000;
	st.global.f32 	[%rd2], %f47;
	ld.global.f32 	%f48, [%rd2+4];
	add.f32 	%f49, %f44, %f48;
	mul.f32 	%f86, %f49, 0f3F000000;
	st.global.f32 	[%rd2+4], %f86;
	add.s64 	%rd12, %rd11, %rd9;
	st.global.f32 	[%rd12], %f47;
	st.global.f32 	[%rd12+4], %f86;
	add.s32 	%r115, %r115, 4;
	add.s32 	%r114, %r114, %r13;
	add.s32 	%r113, %r128, 1449748;
	setp.ne.s32 	%p13, %r115, 0;
	mov.u32 	%r116, %r124;
	mov.u32 	%r117, %r125;
	mov.u32 	%r118, %r25;
	mov.u32 	%r120, %r129;
	@%p13 bra 	$L__BB0_4;
$L__BB0_5:
	setp.eq.s32 	%p14, %r8, 0;
	@%p14 bra 	$L__BB0_10;
	setp.eq.s32 	%p15, %r8, 1;
	@%p15 bra 	$L__BB0_8;
	shr.u32 	%r85, %r129, 2;
	xor.b32  	%r86, %r85, %r129;
	shl.b32 	%r87, %r126, 4;
	shl.b32 	%r88, %r86, 1;
	xor.b32  	%r89, %r87, %r88;
	xor.b32  	%r90, %r89, %r126;
	xor.b32  	%r91, %r90, %r86;
	add.s32 	%r92, %r128, %r91;
	add.s32 	%r93, %r92, 362437;
	cvt.rn.f32.u32 	%f50, %r93;
	fma.rn.f32 	%f51, %f50, 0f2F800000, 0f2F000000;
	setp.lt.f32 	%p16, %f51, 0f3EAAAAAB;
	setp.lt.f32 	%p17, %f51, 0f3F2AAAAB;
	selp.f32 	%f52, 0f3F800000, 0f3F000000, %p17;
	selp.f32 	%f53, 0f00000000, %f52, %p16;
	selp.f32 	%f54, 0f00000000, 0f3F800000, %p16;
	selp.f32 	%f55, 0f00000000, %f54, %p17;
	ld.global.f32 	%f56, [%rd2];
	add.f32 	%f57, %f53, %f56;
	mul.f32 	%f58, %f57, 0f3F000000;
	st.global.f32 	[%rd2], %f58;
	ld.global.f32 	%f59, [%rd2+4];
	add.f32 	%f60, %f55, %f59;
	mul.f32 	%f61, %f60, 0f3F000000;
	st.global.f32 	[%rd2+4], %f61;
	mad.lo.s32 	%r94, %r127, %r43, %r1;
	mul.wide.s32 	%rd13, %r94, 8;
	add.s64 	%rd14, %rd1, %rd13;
	st.global.f32 	[%rd14], %f58;
	st.global.f32 	[%rd14+4], %f61;
	shr.u32 	%r95, %r124, 2;
	xor.b32  	%r96, %r95, %r124;
	shl.b32 	%r97, %r91, 4;
	shl.b32 	%r98, %r96, 1;
	xor.b32  	%r99, %r97, %r98;
	xor.b32  	%r100, %r99, %r91;
	xor.b32  	%r126, %r100, %r96;
	add.s32 	%r128, %r128, 724874;
	add.s32 	%r101, %r126, %r128;
	cvt.rn.f32.u32 	%f62, %r101;
	fma.rn.f32 	%f63, %f62, 0f2F800000, 0f2F000000;
	setp.lt.f32 	%p18, %f63, 0f3EAAAAAB;
	setp.lt.f32 	%p19, %f63, 0f3F2AAAAB;
	selp.f32 	%f64, 0f3F800000, 0f3F000000, %p19;
	selp.f32 	%f65, 0f00000000, %f64, %p18;
	selp.f32 	%f66, 0f00000000, 0f3F800000, %p18;
	selp.f32 	%f67, 0f00000000, %f66, %p19;
	ld.global.f32 	%f68, [%rd2];
	add.f32 	%f69, %f65, %f68;
	mul.f32 	%f70, %f69, 0f3F000000;
	st.global.f32 	[%rd2], %f70;
	ld.global.f32 	%f71, [%rd2+4];
	add.f32 	%f72, %f67, %f71;
	mul.f32 	%f73, %f72, 0f3F000000;
	st.global.f32 	[%rd2+4], %f73;
	mul.wide.s32 	%rd15, %r43, 8;
	add.s64 	%rd16, %rd14, %rd15;
	st.global.f32 	[%rd16], %f70;
	st.global.f32 	[%rd16+4], %f73;
	add.s32 	%r127, %r127, 2;
	mov.u32 	%r129, %r125;
$L__BB0_8:
	and.b32  	%r102, %r44, 1;
	setp.eq.b32 	%p20, %r102, 1;
	not.pred 	%p21, %p20;
	@%p21 bra 	$L__BB0_10;
	shr.u32 	%r103, %r129, 2;
	xor.b32  	%r104, %r103, %r129;
	shl.b32 	%r105, %r126, 4;
	shl.b32 	%r106, %r104, 1;
	xor.b32  	%r107, %r105, %r106;
	xor.b32  	%r108, %r107, %r126;
	xor.b32  	%r109, %r108, %r104;
	add.s32 	%r110, %r128, %r109;
	add.s32 	%r111, %r110, 362437;
	cvt.rn.f32.u32 	%f74, %r111;
	fma.rn.f32 	%f75, %f74, 0f2F800000, 0f2F000000;
	setp.lt.f32 	%p22, %f75, 0f3EAAAAAB;
	setp.lt.f32 	%p23, %f75, 0f3F2AAAAB;
	selp.f32 	%f76, 0f3F800000, 0f3F000000, %p23;
	selp.f32 	%f77, 0f00000000, %f76, %p22;
	selp.f32 	%f78, 0f00000000, 0f3F800000, %p22;
	selp.f32 	%f79, 0f00000000, %f78, %p23;
	ld.global.f32 	%f80, [%rd2];
	add.f32 	%f81, %f77, %f80;
	mul.f32 	%f82, %f81, 0f3F000000;
	st.global.f32 	[%rd2], %f82;
	ld.global.f32 	%f83, [%rd2+4];
	add.f32 	%f84, %f79, %f83;
	mul.f32 	%f85, %f84, 0f3F000000;
	st.global.f32 	[%rd2+4], %f85;
	mad.lo.s32 	%r112, %r127, %r43, %r1;
	mul.wide.s32 	%rd17, %r112, 8;
	add.s64 	%rd18, %rd1, %rd17;
	st.global.f32 	[%rd18], %f82;
	st.global.f32 	[%rd18+4], %f85;
$L__BB0_10:
	ret;

}


// ===== COMPILED SASS (sm_100) =====

	.target	sm_100

	.elftype	@"ET_EXEC"


//--------------------- .note.nv.tkinfo           --------------------------
	.section	.note.nv.tkinfo,"",@"SHT_NOTE"
	.sectionflags	@"SHF_NOTE_NV_TKINFO"
	.tkinfo
        /*0018*/ 	.word	0x00000002
        /*0030*/ 	.string	""
        /*0030*/ 	.string	"ptxas"
        /*0030*/ 	.string	"Cuda compilation tools, release 13.0, V13.0.88"
        /*0030*/ 	.string	"Build cuda_13.0.r13.0/compiler.36424714_0"
        /*0030*/ 	.string	"-arch sm_100 -m 64 "



//--------------------- .note.nv.cuinfo           --------------------------
	.section	.note.nv.cuinfo,"",@"SHT_NOTE"
	.sectionflags	@"SHF_NOTE_NV_CUINFO"
        /*0018*/ 	.short	0x0002
        /*001a*/ 	.short	0x0064
        /*001c*/ 	.short	0x0082
	.zero		2


//--------------------- .nv.info                  --------------------------
	.section	.nv.info,"",@"SHT_CUDA_INFO"
	.align	4


	//----- nvinfo : EIATTR_REGCOUNT
	.align		4
        /*0000*/ 	.byte	0x04, 0x2f
        /*0002*/ 	.short	(.L_10 - .L_9)
	.align		4
.L_9:
        /*0004*/ 	.word	index@(_Z22create_triangle_kernelP5pointiiiS0_)
        /*0008*/ 	.word	0x00000020


	//----- nvinfo : EIATTR_FRAME_SIZE
	.align		4
.L_10:
        /*000c*/ 	.byte	0x04, 0x11
        /*000e*/ 	.short	(.L_12 - .L_11)
	.align		4
.L_11:
        /*0010*/ 	.word	index@(_Z22create_triangle_kernelP5pointiiiS0_)
        /*0014*/ 	.word	0x00000000


	//----- nvinfo : EIATTR_MIN_STACK_SIZE
	.align		4
.L_12:
        /*0018*/ 	.byte	0x04, 0x12
        /*001a*/ 	.short	(.L_14 - .L_13)
	.align		4
.L_13:
        /*001c*/ 	.word	index@(_Z22create_triangle_kernelP5pointiiiS0_)
        /*0020*/ 	.word	0x00000000
.L_14:


//--------------------- .nv.compat                --------------------------
	.section	.nv.compat,"",@"SHT_CUDA_COMPAT_INFO"
	.align	4
        /*0000*/ 	.byte	0x02, 0x09, 0x00, 0x00, 0x02, 0x02, 0x01, 0x00, 0x02, 0x05, 0x05, 0x00, 0x03, 0x07, 0x01, 0x01
        /*0010*/ 	.byte	0x02, 0x03, 0x00, 0x00, 0x02, 0x06, 0x01, 0x00, 0x04, 0x0b, 0x08, 0x00, 0x01, 0x00, 0x00, 0x00
        /*0020*/ 	.byte	0x00, 0x00, 0x00, 0x00


//--------------------- .nv.info._Z22create_triangle_kernelP5pointiiiS0_ --------------------------
	.section	.nv.info._Z22create_triangle_kernelP5pointiiiS0_,"",@"SHT_CUDA_INFO"
	.sectionflags	@""
	.align	4


	//----- nvinfo : EIATTR_CUDA_API_VERSION
	.align		4
        /*0000*/ 	.byte	0x04, 0x37
        /*0002*/ 	.short	(.L_16 - .L_15)
.L_15:
        /*0004*/ 	.word	0x00000082


	//----- nvinfo : EIATTR_KPARAM_INFO
	.align		4
.L_16:
        /*0008*/ 	.byte	0x04, 0x17
        /*000a*/ 	.short	(.L_18 - .L_17)
.L_17:
        /*000c*/ 	.word	0x00000000
        /*0010*/ 	.short	0x0004
        /*0012*/ 	.short	0x0018
        /*0014*/ 	.byte	0x00, 0xf5, 0x21, 0x00


	//----- nvinfo : EIATTR_KPARAM_INFO
	.align		4
.L_18:
        /*0018*/ 	.byte	0x04, 0x17
        /*001a*/ 	.short	(.L_20 - .L_19)
.L_19:
        /*001c*/ 	.word	0x00000000
        /*0020*/ 	.short	0x0003
        /*0022*/ 	.short	0x0010
        /*0024*/ 	.byte	0x00, 0xf0, 0x11, 0x00


	//----- nvinfo : EIATTR_KPARAM_INFO
	.align		4
.L_20:
        /*0028*/ 	.byte	0x04, 0x17
        /*002a*/ 	.short	(.L_22 - .L_21)
.L_21:
        /*002c*/ 	.word	0x00000000
        /*0030*/ 	.short	0x0002
        /*0032*/ 	.short	0x000c
        /*0034*/ 	.byte	0x00, 0xf0, 0x11, 0x00


	//----- nvinfo : EIATTR_KPARAM_INFO
	.align		4
.L_22:
        /*0038*/ 	.byte	0x04, 0x17
        /*003a*/ 	.short	(.L_24 - .L_23)
.L_23:
        /*003c*/ 	.word	0x00000000
        /*0040*/ 	.short	0x0001
        /*0042*/ 	.short	0x0008
        /*0044*/ 	.byte	0x00, 0xf0, 0x11, 0x00


	//----- nvinfo : EIATTR_KPARAM_INFO
	.align		4
.L_24:
        /*0048*/ 	.byte	0x04, 0x17
        /*004a*/ 	.short	(.L_26 - .L_25)
.L_25:
        /*004c*/ 	.word	0x00000000
        /*0050*/ 	.short	0x0000
        /*0052*/ 	.short	0x0000
        /*0054*/ 	.byte	0x00, 0xf5, 0x21, 0x00


	//----- nvinfo : EIATTR_SPARSE_MMA_MASK
	.align		4
.L_26:
        /*0058*/ 	.byte	0x03, 0x50
        /*005a*/ 	.short	0x0000


	//----- nvinfo : EIATTR_MAXREG_COUNT
	.align		4
        /*005c*/ 	.byte	0x03, 0x1b
        /*005e*/ 	.short	0x00ff


	//----- nvinfo : EIATTR_MERCURY_ISA_VERSION
	.align		4
        /*0060*/ 	.byte	0x03, 0x5f
        /*0062*/ 	.short	0x0101


	//----- nvinfo : EIATTR_VRC_CTA_INIT_COUNT
	.align		4
        /*0064*/ 	.byte	0x02, 0x4a
	.zero		1
	.zero		1


	//----- nvinfo : EIATTR_EXIT_INSTR_OFFSETS
	.align		4
        /*0068*/ 	.byte	0x04, 0x1c
        /*006a*/ 	.short	(.L_28 - .L_27)


	//   ....[0]....
.L_27:
        /*006c*/ 	.word	0x00000070


	//   ....[1]....
        /*0070*/ 	.word	0x000000c0


	//   ....[2]....
        /*0074*/ 	.word	0x000009d0


	//   ....[3]....
        /*0078*/ 	.word	0x00000dd0


	//   ....[4]....
        /*007c*/ 	.word	0x00000fc0


	//----- nvinfo : EIATTR_CBANK_PARAM_SIZE
	.align		4
.L_28:
        /*0080*/ 	.byte	0x03, 0x19
        /*0082*/ 	.short	0x0020


	//----- nvinfo : EIATTR_PARAM_CBANK
	.align		4
        /*0084*/ 	.byte	0x04, 0x0a
        /*0086*/ 	.short	(.L_30 - .L_29)
	.align		4
.L_29:
        /*0088*/ 	.word	index@(.nv.constant0._Z22create_triangle_kernelP5pointiiiS0_)
        /*008c*/ 	.short	0x0380
        /*008e*/ 	.short	0x0020


	//----- nvinfo : EIATTR_SW_WAR
	.align		4
.L_30:
        /*0090*/ 	.byte	0x04, 0x36
        /*0092*/ 	.short	(.L_32 - .L_31)
.L_31:
        /*0094*/ 	.word	0x00000008
.L_32:


//--------------------- .nv.callgraph             --------------------------
	.section	.nv.callgraph,"",@"SHT_CUDA_CALLGRAPH"
	.align	4
	.sectionentsize	8
	.align		4
        /*0000*/ 	.word	0x00000000
	.align		4
        /*0004*/ 	.word	0xffffffff
	.align		4
        /*0008*/ 	.word	0x00000000
	.align		4
        /*000c*/ 	.word	0xfffffffe
	.align		4
        /*0010*/ 	.word	0x00000000
	.align		4
        /*0014*/ 	.word	0xfffffffd
	.align		4
        /*0018*/ 	.word	0x00000000
	.align		4
        /*001c*/ 	.word	0xfffffffc


//--------------------- .nv.constant4             --------------------------
	.section	.nv.constant4,"a",@progbits
	.align	8
	.align		8
.nv.constant4:
        /*0000*/ 	.dword	precalc_xorwow_matrix
	.align		8
        /*0008*/ 	.dword	precalc_xorwow_offset_matrix
	.align		8
        /*0010*/ 	.dword	mrg32k3aM1
	.align		8
        /*0018*/ 	.dword	mrg32k3aM2
	.align		8
        /*0020*/ 	.dword	mrg32k3aM1SubSeq
	.align		8
        /*0028*/ 	.dword	mrg32k3aM2SubSeq
	.align		8
        /*0030*/ 	.dword	mrg32k3aM1Seq
	.align		8
        /*0038*/ 	.dword	mrg32k3aM2Seq


//--------------------- .nv.constant3             --------------------------
	.section	.nv.constant3,"a",@progbits
	.align	8
.nv.constant3:
	.type		__cr_lgamma_table,@object
	.size		__cr_lgamma_table,(.L_8 - __cr_lgamma_table)
__cr_lgamma_table:
        /*0000*/ 	.byte	0x00, 0x00, 0x00, 0x00, 0x00, 0x00, 0x00, 0x00, 0x00, 0x00, 0x00, 0x00, 0x00, 0x00, 0x00, 0x00
        /*0010*/ 	.byte	0xef, 0x39, 0xfa, 0xfe, 0x42, 0x2e, 0xe6, 0x3f, 0x02, 0x20, 0x2a, 0xfa, 0x0b, 0xab, 0xfc, 0x3f
        /*0020*/ 	.byte	0xf9, 0x2c, 0x92, 0x7c, 0xa7, 0x6c, 0x09, 0x40, 0xc9, 0x79, 0x44, 0x3c, 0x64, 0x26, 0x13, 0x40
        /*0030*/ 	.byte	0xca, 0x01, 0xcf, 0x3a, 0x27, 0x51, 0x1a, 0x40, 0x30, 0xcc, 0x2d, 0xf3, 0xe1, 0x0c, 0x21, 0x40
        /*0040*/ 	.byte	0x0d, 0xb7, 0xfc, 0x82, 0x8e, 0x35, 0x25, 0x40
.L_8:


//--------------------- .text._Z22create_triangle_kernelP5pointiiiS0_ --------------------------
	.section	.text._Z22create_triangle_kernelP5pointiiiS0_,"ax",@progbits
	.align	128
        .global         _Z22create_triangle_kernelP5pointiiiS0_
        .type           _Z22create_triangle_kernelP5pointiiiS0_,@function
        .size           _Z22create_triangle_kernelP5pointiiiS0_,(.L_x_4 - _Z22create_triangle_kernelP5pointiiiS0_)
        .other          _Z22create_triangle_kernelP5pointiiiS0_,@"STO_CUDA_ENTRY STV_DEFAULT"
_Z22create_triangle_kernelP5pointiiiS0_:
.text._Z22create_triangle_kernelP5pointiiiS0_:
[----:B------:R-:W-:Y:S01]  /*0000*/  LDC R1, c[0x0][0x37c] ;  /* 0x0000df00ff017b82 */ /* 0x000fe20000000800 */
[----:B------:R-:W0:Y:S07]  /*0010*/  S2R R3, SR_TID.X ;  /* 0x0000000000037919 */ /* 0x000e2e0000002100 */
[----:B------:R-:W0:Y:S08]  /*0020*/  S2UR UR4, SR_CTAID.X ;  /* 0x00000000000479c3 */ /* 0x000e300000002500 */
[----:B------:R-:W0:Y:S08]  /*0030*/  LDC R6, c[0x0][0x360] ;  /* 0x0000d800ff067b82 */ /* 0x000e300000000800 */
[----:B------:R-:W1:Y:S01]  /*0040*/  LDC R7, c[0x0][0x388] ;  /* 0x0000e200ff077b82 */ /* 0x000e620000000800 */
[----:B0-----:R-:W-:-:S05]  /*0050*/  IMAD R6, R6, UR4, R3 ;  /* 0x0000000406067c24 */ /* 0x001fca000f8e0203 */
[----:B-1----:R-:W-:-:S13]  /*0060*/  ISETP.GE.AND P0, PT, R6, R7, PT ;  /* 0x000000070600720c */ /* 0x002fda0003f06270 */
[----:B------:R-:W-:Y:S05]  /*0070*/  @P0 EXIT ;  /* 0x000000000000094d */ /* 0x000fea0003800000 */
[----:B------:R-:W0:Y:S01]  /*0080*/  LDC R0, c[0x0][0x38c] ;  /* 0x0000e300ff007b82 */ /* 0x000e220000000800 */
[----:B------:R-:W1:Y:S02]  /*0090*/  LDCU UR4, c[0x0][0x390] ;  /* 0x00007200ff0477ac */ /* 0x000e640008000800 */
[----:B-1----:R-:W-:Y:S01]  /*00a0*/  VIADD R4, R6, UR4 ;  /* 0x0000000406047c36 */ /* 0x002fe20008000000 */
[----:B0-----:R-:W-:-:S13]  /*00b0*/  ISETP.GE.AND P0, PT, R0, 0x1, PT ;  /* 0x000000010000780c */ /* 0x001fda0003f06270 */
[----:B------:R-:W-:Y:S05]  /*00c0*/  @!P0 EXIT ;  /* 0x000000000000894d */ /* 0x000fea0003800000 */
[----:B------:R-:W0:Y:S01]  /*00d0*/  LDC.64 R2, c[0x0][0x380] ;  /* 0x0000e000ff027b82 */ /* 0x000e220000000a00 */
[----:B------:R-:W-:Y:S01]  /*00e0*/  IMAD.MOV.U32 R5, RZ, RZ, -0x266e14b1 ;  /* 0xd991eb4fff057424 */ /* 0x000fe200078e00ff */
[C---:B------:R-:W-:Y:S01]  /*00f0*/  ISETP.GT.AND P0, PT, R4.reuse, -0x1, PT ;  /* 0xffffffff0400780c */ /* 0x040fe20003f04270 */
[----:B------:R-:W1:Y:S01]  /*0100*/  LDCU.64 UR4, c[0x0][0x358] ;  /* 0x00006b00ff0477ac */ /* 0x000e620008000a00 */
[----:B------:R-:W-:Y:S01]  /*0110*/  LOP3.LUT R4, R4, 0xaad26b49, RZ, 0x3c, !PT ;  /* 0xaad26b4904047812 */ /* 0x000fe200078e3cff */
[----:B------:R-:W-:Y:S01]  /*0120*/  IMAD.MOV.U32 R8, RZ, RZ, RZ ;  /* 0x000000ffff087224 */ /* 0x000fe200078e00ff */
[----:B------:R-:W-:Y:S02]  /*0130*/  SEL R5, R5, 0x8bf16996, P0 ;  /* 0x8bf1699605057807 */ /* 0x000fe40000000000 */
[----:B------:R-:W-:Y:S01]  /*0140*/  ISETP.GE.U32.AND P0, PT, R0, 0x4, PT ;  /* 0x000000040000780c */ /* 0x000fe20003f06070 */
[----:B------:R-:W-:Y:S01]  /*0150*/  IMAD R4, R4, 0x4182bed5, RZ ;  /* 0x4182bed504047824 */ /* 0x000fe200078e02ff */
[----:B------:R-:W-:Y:S01]  /*0160*/  LOP3.LUT R20, R0, 0x3, RZ, 0xc0, !PT ;  /* 0x0000000300147812 */ /* 0x000fe200078ec0ff */
[----:B------:R-:W-:-:S02]  /*0170*/  VIADD R17, R5, 0x1f123bb5 ;  /* 0x1f123bb505117836 */ /* 0x000fc40000000000 */
[C---:B------:R-:W-:Y:S01]  /*0180*/  IMAD.IADD R10, R4.reuse, 0x1, R5 ;  /* 0x00000001040a7824 */ /* 0x040fe200078e0205 */
[C---:B------:R-:W-:Y:S01]  /*0190*/  LOP3.LUT R13, R4.reuse, 0x159a55e5, RZ, 0x3c, !PT ;  /* 0x159a55e5040d7812 */ /* 0x040fe200078e3cff */
[C---:B------:R-:W-:Y:S02]  /*01a0*/  VIADD R9, R4.reuse, 0x583f19 ;  /* 0x00583f1904097836 */ /* 0x040fe40000000000 */
[----:B------:R-:W-:Y:S02]  /*01b0*/  VIADD R23, R4, 0x75bcd15 ;  /* 0x075bcd1504177836 */ /* 0x000fe40000000000 */
[----:B------:R-:W-:Y:S02]  /*01c0*/  VIADD R4, R10, 0x64f0c9 ;  /* 0x0064f0c90a047836 */ /* 0x000fe40000000000 */
[----:B0-----:R-:W-:Y:S01]  /*01d0*/  IMAD.WIDE R2, R6, 0x8, R2 ;  /* 0x0000000806027825 */ /* 0x001fe200078e0202 */
[----:B-1----:R-:W-:Y:S06]  /*01e0*/  @!P0 BRA `(.L_x_0) ;  /* 0x0000000400f48947 */ /* 0x002fec0003800000 */
[----:B------:R0:W5:Y:S01]  /*01f0*/  LDG.E R21, desc[UR4][R2.64+0x4] ;  /* 0x0000040402157981 */ /* 0x000162000c1e1900 */
[----:B------:R-:W-:Y:S01]  /*0200*/  LOP3.LUT R8, R0, 0x7ffffffc, RZ, 0xc0, !PT ;  /* 0x7ffffffc00087812 */ /* 0x000fe200078ec0ff */
[----:B------:R-:W-:Y:S01]  /*0210*/  VIADD R10, R10, 0x7b0fdd ;  /* 0x007b0fdd0a0a7836 */ /* 0x000fe20000000000 */
[----:B------:R-:W-:Y:S01]  /*0220*/  LOP3.LUT R14, R5, 0x5491333, RZ, 0x3c, !PT ;  /* 0x05491333050e7812 */ /* 0x000fe200078e3cff */
[----:B------:R-:W-:Y:S02]  /*0230*/  IMAD.MOV.U32 R22, RZ, RZ, R13 ;  /* 0x000000ffff167224 */ /* 0x000fe400078e000d */
[----:B------:R-:W-:Y:S02]  /*0240*/  IMAD.MOV.U32 R18, RZ, RZ, R17 ;  /* 0x000000ffff127224 */ /* 0x000fe400078e0011 */
[----:B------:R-:W-:Y:S02]  /*0250*/  IMAD.MOV.U32 R11, RZ, RZ, R6 ;  /* 0x000000ffff0b7224 */ /* 0x000fe400078e0006 */
[----:B0-----:R-:W-:-:S07]  /*0260*/  IMAD.MOV R12, RZ, RZ, -R8 ;  /* 0x000000ffff0c7224 */ /* 0x001fce00078e0a08 */
.L_x_1:
[----:B------:R-:W2:Y:S01]  /*0270*/  LDG.E R17, desc[UR4][R2.64] ;  /* 0x0000000402117981 */ /* 0x000ea2000c1e1900 */
[----:B0-----:R-:W-:Y:S01]  /*0280*/  SHF.R.U32.HI R4, RZ, 0x2, R23 ;  /* 0x00000002ff047819 */ /* 0x001fe20000011617 */
[----:B------:R-:W-:Y:S02]  /*0290*/  IMAD.SHL.U32 R16, R9, 0x10, RZ ;  /* 0x0000001009107824 */ /* 0x000fe400078e00ff */
[----:B------:R-:W-:Y:S01]  /*02a0*/  IMAD.MOV.U32 R15, RZ, RZ, 0x2f800000 ;  /* 0x2f800000ff0f7424 */ /* 0x000fe200078e00ff */
[----:B------:R-:W-:-:S05]  /*02b0*/  LOP3.LUT R4, R4, R23, RZ, 0x3c, !PT ;  /* 0x0000001704047212 */ /* 0x000fca00078e3cff */
[----:B------:R-:W-:-:S05]  /*02c0*/  IMAD.SHL.U32 R5, R4, 0x2, RZ ;  /* 0x0000000204057824 */ /* 0x000fca00078e00ff */
[----:B------:R-:W-:-:S04]  /*02d0*/  LOP3.LUT R5, R9, R16, R5, 0x96, !PT ;  /* 0x0000001009057212 */ /* 0x000fc800078e9605 */
[----:B------:R-:W-:-:S04]  /*02e0*/  LOP3.LUT R13, R5, R4, RZ, 0x3c, !PT ;  /* 0x00000004050d7212 */ /* 0x000fc800078e3cff */
[----:B------:R-:W-:-:S04]  /*02f0*/  IADD3 R4, PT, PT, R10, -0x10974f, R13 ;  /* 0xffef68b10a047810 */ /* 0x000fc80007ffe00d */
[----:B------:R-:W-:Y:S02]  /*0300*/  I2FP.F32.U32 R16, R4 ;  /* 0x0000000400107245 */ /* 0x000fe40000201000 */
[----:B------:R-:W0:Y:S03]  /*0310*/  LDC.64 R4, c[0x0][0x398] ;  /* 0x0000e600ff047b82 */ /* 0x000e260000000a00 */
[----:B------:R-:W-:Y:S01]  /*0320*/  FFMA R19, R16, R15, 1.1641532182693481445e-10 ;  /* 0x2f00000010137423 */ /* 0x000fe2000000000f */
[----:B------:R-:W-:-:S04]  /*0330*/  IMAD.MOV.U32 R16, RZ, RZ, 0x3f800000 ;  /* 0x3f800000ff107424 */ /* 0x000fc800078e00ff */
[C---:B------:R-:W-:Y:S02]  /*0340*/  FSETP.GEU.AND P1, PT, R19.reuse, 0.6666666865348815918, PT ;  /* 0x3f2aaaab1300780b */ /* 0x040fe40003f2e000 */
[C---:B------:R-:W-:Y:S02]  /*0350*/  FSETP.GEU.AND P0, PT, R19.reuse, 0.3333333432674407959, PT ;  /* 0x3eaaaaab1300780b */ /* 0x040fe40003f0e000 */
[----:B------:R-:W-:Y:S02]  /*0360*/  FSET.BF.GEU.AND R23, R19, 0.3333333432674407959, PT ;  /* 0x3eaaaaab1317780a */ /* 0x000fe4000380e000 */
[----:B------:R-:W-:Y:S02]  /*0370*/  FSEL R19, R16, 0.5, !P1 ;  /* 0x3f00000010137808 */ /* 0x000fe40004800000 */
[----:B------:R-:W-:Y:S02]  /*0380*/  FSEL R26, R23, RZ, P1 ;  /* 0x000000ff171a7208 */ /* 0x000fe40000800000 */
[----:B------:R-:W-:-:S03]  /*0390*/  FSEL R24, R19, RZ, P0 ;  /* 0x000000ff13187208 */ /* 0x000fc60000000000 */
[----:B-----5:R-:W-:Y:S01]  /*03a0*/  FADD R26, R26, R21 ;  /* 0x000000151a1a7221 */ /* 0x020fe20000000000 */
[----:B0-----:R-:W-:-:S04]  /*03b0*/  IMAD.WIDE R4, R11, 0x8, R4 ;  /* 0x000000080b047825 */ /* 0x001fc800078e0204 */
[----:B------:R-:W-:-:S05]  /*03c0*/  FMUL R25, R26, 0.5 ;  /* 0x3f0000001a197820 */ /* 0x000fca0000400000 */
[----:B------:R-:W-:Y:S01]  /*03d0*/  STG.E desc[UR4][R2.64+0x4], R25 ;  /* 0x0000041902007986 */ /* 0x000fe2000c101904 */
[----:B--2---:R-:W-:-:S04]  /*03e0*/  FADD R17, R24, R17 ;  /* 0x0000001118117221 */ /* 0x004fc80000000000 */
[----:B------:R-:W-:-:S05]  /*03f0*/  FMUL R23, R17, 0.5 ;  /* 0x3f00000011177820 */ /* 0x000fca0000400000 */
[----:B------:R-:W-:Y:S04]  /*0400*/  STG.E desc[UR4][R2.64], R23 ;  /* 0x0000001702007986 */ /* 0x000fe8000c101904 */
[----:B------:R-:W-:Y:S04]  /*0410*/  STG.E desc[UR4][R4.64], R23 ;  /* 0x0000001704007986 */ /* 0x000fe8000c101904 */
[----:B------:R0:W-:Y:S04]  /*0420*/  STG.E desc[UR4][R4.64+0x4], R25 ;  /* 0x0000041904007986 */ /* 0x0001e8000c101904 */
[----:B------:R-:W2:Y:S04]  /*0430*/  LDG.E R21, desc[UR4][R2.64] ;  /* 0x0000000402157981 */ /* 0x000ea8000c1e1900 */
[----:B------:R-:W3:Y:S01]  /*0440*/  LDG.E R19, desc[UR4][R2.64+0x4] ;  /* 0x0000040402137981 */ /* 0x000ee2000c1e1900 */
[----:B------:R-:W-:Y:S01]  /*0450*/  SHF.R.U32.HI R17, RZ, 0x2, R22 ;  /* 0x00000002ff117819 */ /* 0x000fe20000011616 */
[----:B0-----:R-:W-:-:S03]  /*0460*/  IMAD.WIDE R4, R7, 0x8, R4 ;  /* 0x0000000807047825 */ /* 0x001fc600078e0204 */
[----:B------:R-:W-:Y:S01]  /*0470*/  LOP3.LUT R17, R17, R22, RZ, 0x3c, !PT ;  /* 0x0000001611117212 */ /* 0x000fe200078e3cff */
[----:B------:R-:W-:-:S04]  /*0480*/  IMAD.SHL.U32 R22, R13, 0x10, RZ ;  /* 0x000000100d167824 */ /* 0x000fc800078e00ff */
[----:B------:R-:W-:-:S05]  /*0490*/  IMAD.SHL.U32 R24, R17, 0x2, RZ ;  /* 0x0000000211187824 */ /* 0x000fca00078e00ff */
[----:B------:R-:W-:-:S04]  /*04a0*/  LOP3.LUT R22, R13, R22, R24, 0x96, !PT ;  /* 0x000000160d167212 */ /* 0x000fc800078e9618 */
[----:B------:R-:W-:-:S04]  /*04b0*/  LOP3.LUT R17, R22, R17, RZ, 0x3c, !PT ;  /* 0x0000001116117212 */ /* 0x000fc800078e3cff */
[----:B------:R-:W-:-:S04]  /*04c0*/  IADD3 R22, PT, PT, R10, -0xb0f8a, R17 ;  /* 0xfff4f0760a167810 */ /* 0x000fc80007ffe011 */
[----:B------:R-:W-:-:S05]  /*04d0*/  I2FP.F32.U32 R22, R22 ;  /* 0x0000001600167245 */ /* 0x000fca0000201000 */
[----:B------:R-:W-:-:S05]  /*04e0*/  FFMA R22, R22, R15, 1.1641532182693481445e-10 ;  /* 0x2f00000016167423 */ /* 0x000fca000000000f */
[C---:B------:R-:W-:Y:S02]  /*04f0*/  FSETP.GEU.AND P1, PT, R22.reuse, 0.6666666865348815918, PT ;  /* 0x3f2aaaab1600780b */ /* 0x040fe40003f2e000 */
[----:B------:R-:W-:Y:S02]  /*0500*/  FSETP.GEU.AND P0, PT, R22, 0.3333333432674407959, PT ;  /* 0x3eaaaaab1600780b */ /* 0x000fe40003f0e000 */
[----:B------:R-:W-:Y:S02]  /*0510*/  FSEL R23, R16, 0.5, !P1 ;  /* 0x3f00000010177808 */ /* 0x000fe40004800000 */
[----:B------:R-:W-:Y:S02]  /*0520*/  FSET.BF.GEU.AND R24, R22, 0.3333333432674407959, PT ;  /* 0x3eaaaaab1618780a */ /* 0x000fe4000380e000 */
[----:B------:R-:W-:Y:S02]  /*0530*/  FSEL R22, R23, RZ, P0 ;  /* 0x000000ff17167208 */ /* 0x000fe40000000000 */
[----:B------:R-:W-:-:S03]  /*0540*/  FSEL R24, R24, RZ, P1 ;  /* 0x000000ff18187208 */ /* 0x000fc60000800000 */
[----:B--2---:R-:W-:Y:S02]  /*0550*/  FADD R21, R22, R21 ;  /* 0x0000001516157221 */ /* 0x004fe40000000000 */
[----:B---3--:R-:W-:Y:S02]  /*0560*/  FADD R19, R24, R19 ;  /* 0x0000001318137221 */ /* 0x008fe40000000000 */
[----:B------:R-:W-:Y:S02]  /*0570*/  FMUL R23, R21, 0.5 ;  /* 0x3f00000015177820 */ /* 0x000fe40000400000 */
[----:B------:R-:W-:-:S03]  /*0580*/  FMUL R25, R19, 0.5 ;  /* 0x3f00000013197820 */ /* 0x000fc60000400000 */
[----:B------:R-:W-:Y:S04]  /*0590*/  STG.E desc[UR4][R2.64], R23 ;  /* 0x0000001702007986 */ /* 0x000fe8000c101904 */
        /* <DEDUP_REMOVED lines=32> */
[----:B------:R-:W-:-:S02]  /*07a0*/  IMAD.SHL.U32 R22, R19, 0x10, RZ ;  /* 0x0000001013167824 */ /* 0x000fc400078e00ff */
[----:B------:R-:W-:Y:S01]  /*07b0*/  VIADD R12, R12, 0x4 ;  /* 0x000000040c0c7836 */ /* 0x000fe20000000000 */
[----:B------:R-:W-:Y:S01]  /*07c0*/  LOP3.LUT R14, R23, R14, RZ, 0x3c, !PT ;  /* 0x0000000e170e7212 */ /* 0x000fe200078e3cff */
[----:B0-----:R-:W-:-:S04]  /*07d0*/  IMAD.WIDE R4, R7, 0x8, R4 ;  /* 0x0000000807047825 */ /* 0x001fc800078e0204 */
[----:B------:R-:W-:Y:S02]  /*07e0*/  IMAD.SHL.U32 R23, R14, 0x2, RZ ;  /* 0x000000020e177824 */ /* 0x000fe400078e00ff */
[----:B------:R-:W-:-:S03]  /*07f0*/  IMAD R11, R7, 0x4, R11 ;  /* 0x00000004070b7824 */ /* 0x000fc600078e020b */
[----:B------:R-:W-:Y:S01]  /*0800*/  LOP3.LUT R29, R19, R22, R23, 0x96, !PT ;  /* 0x00000016131d7212 */ /* 0x000fe200078e9617 */
[----:B------:R-:W-:Y:S02]  /*0810*/  IMAD.MOV.U32 R23, RZ, RZ, R9 ;  /* 0x000000ffff177224 */ /* 0x000fe400078e0009 */
[----:B------:R-:W-:Y:S01]  /*0820*/  IMAD.MOV.U32 R22, RZ, RZ, R13 ;  /* 0x000000ffff167224 */ /* 0x000fe200078e000d */
[----:B------:R-:W-:-:S05]  /*0830*/  LOP3.LUT R9, R29, R14, RZ, 0x3c, !PT ;  /* 0x0000000e1d097212 */ /* 0x000fca00078e3cff */
[----:B------:R-:W-:-:S05]  /*0840*/  IMAD.IADD R14, R9, 0x1, R10 ;  /* 0x00000001090e7824 */ /* 0x000fca00078e020a */
[----:B------:R-:W-:-:S05]  /*0850*/  I2FP.F32.U32 R14, R14 ;  /* 0x0000000e000e7245 */ /* 0x000fca0000201000 */
[----:B------:R-:W-:-:S05]  /*0860*/  FFMA R14, R14, R15, 1.1641532182693481445e-10 ;  /* 0x2f0000000e0e7423 */ /* 0x000fca000000000f */
[C---:B------:R-:W-:Y:S02]  /*0870*/  FSETP.GEU.AND P1, PT, R14.reuse, 0.6666666865348815918, PT ;  /* 0x3f2aaaab0e00780b */ /* 0x040fe40003f2e000 */
[----:B------:R-:W-:Y:S02]  /*0880*/  FSETP.GEU.AND P0, PT, R14, 0.3333333432674407959, PT ;  /* 0x3eaaaaab0e00780b */ /* 0x000fe40003f0e000 */
[----:B------:R-:W-:Y:S02]  /*0890*/  FSEL R16, R16, 0.5, !P1 ;  /* 0x3f00000010107808 */ /* 0x000fe40004800000 */
[----:B------:R-:W-:Y:S02]  /*08a0*/  FSET.BF.GEU.AND R14, R14, 0.3333333432674407959, PT ;  /* 0x3eaaaaab0e0e780a */ /* 0x000fe4000380e000 */
[----:B------:R-:W-:Y:S02]  /*08b0*/  FSEL R16, R16, RZ, P0 ;  /* 0x000000ff10107208 */ /* 0x000fe40000000000 */
[----:B------:R-:W-:Y:S01]  /*08c0*/  FSEL R15, R14, RZ, P1 ;  /* 0x000000ff0e0f7208 */ /* 0x000fe20000800000 */
[----:B------:R-:W-:Y:S01]  /*08d0*/  IMAD.MOV.U32 R14, RZ, RZ, R19 ;  /* 0x000000ffff0e7224 */ /* 0x000fe200078e0013 */
[----:B------:R-:W-:Y:S01]  /*08e0*/  ISETP.NE.AND P0, PT, R12, RZ, PT ;  /* 0x000000ff0c00720c */ /* 0x000fe20003f05270 */
[----:B--2---:R-:W-:-:S02]  /*08f0*/  FADD R16, R16, R21 ;  /* 0x0000001510107221 */ /* 0x004fc40000000000 */
[----:B---3--:R-:W-:Y:S02]  /*0900*/  FADD R18, R15, R18 ;  /* 0x000000120f127221 */ /* 0x008fe40000000000 */
[----:B------:R-:W-:Y:S01]  /*0910*/  FMUL R15, R16, 0.5 ;  /* 0x3f000000100f7820 */ /* 0x000fe20000400000 */
[----:B------:R-:W-:Y:S02]  /*0920*/  IMAD.MOV.U32 R16, RZ, RZ, R10 ;  /* 0x000000ffff107224 */ /* 0x000fe400078e000a */
[----:B------:R-:W-:Y:S01]  /*0930*/  FMUL R21, R18, 0.5 ;  /* 0x3f00000012157820 */ /* 0x000fe20000400000 */
[----:B------:R-:W-:Y:S01]  /*0940*/  IMAD.MOV.U32 R18, RZ, RZ, R17 ;  /* 0x000000ffff127224 */ /* 0x000fe200078e0011 */
[----:B------:R0:W-:Y:S01]  /*0950*/  STG.E desc[UR4][R2.64], R15 ;  /* 0x0000000f02007986 */ /* 0x0001e2000c101904 */
[----:B------:R-:W-:-:S03]  /*0960*/  VIADD R10, R10, 0x161f14 ;  /* 0x00161f140a0a7836 */ /* 0x000fc60000000000 */
[----:B------:R0:W-:Y:S04]  /*0970*/  STG.E desc[UR4][R2.64+0x4], R21 ;  /* 0x0000041502007986 */ /* 0x0001e8000c101904 */
[----:B------:R0:W-:Y:S04]  /*0980*/  STG.E desc[UR4][R4.64], R15 ;  /* 0x0000000f04007986 */ /* 0x0001e8000c101904 */
[----:B------:R0:W-:Y:S01]  /*0990*/  STG.E desc[UR4][R4.64+0x4], R21 ;  /* 0x0000041504007986 */ /* 0x0001e2000c101904 */
[----:B------:R-:W-:Y:S05]  /*09a0*/  @P0 BRA `(.L_x_1) ;  /* 0xfffffff800300947 */ /* 0x000fea000383ffff */
[----:B0-----:R-:W-:-:S07]  /*09b0*/  IMAD.MOV.U32 R4, RZ, RZ, R16 ;  /* 0x000000ffff047224 */ /* 0x001fce00078e0010 */
.L_x_0:
[----:B------:R-:W-:-:S13]  /*09c0*/  ISETP.NE.AND P0, PT, R20, RZ, PT ;  /* 0x000000ff1400720c */ /* 0x000fda0003f05270 */
[----:B------:R-:W-:Y:S05]  /*09d0*/  @!P0 EXIT ;  /* 0x000000000000894d */ /* 0x000fea0003800000 */
[----:B------:R-:W-:Y:S02]  /*09e0*/  ISETP.NE.AND P1, PT, R20, 0x1, PT ;  /* 0x000000011400780c */ /* 0x000fe40003f25270 */
[----:B------:R-:W-:-:S04]  /*09f0*/  LOP3.LUT R0, R0, 0x1, RZ, 0xc0, !PT ;  /* 0x0000000100007812 */ /* 0x000fc800078ec0ff */
[----:B------:R-:W-:-:S07]  /*0a00*/  ISETP.NE.U32.AND P0, PT, R0, 0x1, PT ;  /* 0x000000010000780c */ /* 0x000fce0003f05070 */
[----:B------:R-:W-:Y:S06]  /*0a10*/  @!P1 BRA `(.L_x_2) ;  /* 0x0000000000ec9947 */ /* 0x000fec0003800000 */
[----:B------:R-:W2:Y:S04]  /*0a20*/  LDG.E R19, desc[UR4][R2.64+0x4] ;  /* 0x0000040402137981 */ /* 0x000ea8000c1e1900 */
[----:B------:R-:W3:Y:S01]  /*0a30*/  LDG.E R0, desc[UR4][R2.64] ;  /* 0x0000000402007981 */ /* 0x000ee2000c1e1900 */
[----:B------:R-:W-:Y:S01]  /*0a40*/  SHF.R.U32.HI R10, RZ, 0x2, R23 ;  /* 0x00000002ff0a7819 */ /* 0x000fe20000011617 */
[----:B------:R-:W-:Y:S02]  /*0a50*/  IMAD.SHL.U32 R12, R9, 0x10, RZ ;  /* 0x00000010090c7824 */ /* 0x000fe400078e00ff */
[----:B------:R-:W-:Y:S01]  /*0a60*/  IMAD R21, R8, R7, R6 ;  /* 0x0000000708157224 */ /* 0x000fe200078e0206 */
[----:B------:R-:W-:-:S05]  /*0a70*/  LOP3.LUT R10, R10, R23, RZ, 0x3c, !PT ;  /* 0x000000170a0a7212 */ /* 0x000fca00078e3cff */
[----:B------:R-:W-:-:S05]  /*0a80*/  IMAD.SHL.U32 R5, R10, 0x2, RZ ;  /* 0x000000020a057824 */ /* 0x000fca00078e00ff */
[----:B------:R-:W-:Y:S01]  /*0a90*/  LOP3.LUT R9, R9, R12, R5, 0x96, !PT ;  /* 0x0000000c09097212 */ /* 0x000fe200078e9605 */
[----:B------:R-:W-:-:S03]  /*0aa0*/  IMAD.MOV.U32 R5, RZ, RZ, 0x2f800000 ;  /* 0x2f800000ff057424 */ /* 0x000fc600078e00ff */
[----:B------:R-:W-:-:S04]  /*0ab0*/  LOP3.LUT R9, R9, R10, RZ, 0x3c, !PT ;  /* 0x0000000a09097212 */ /* 0x000fc800078e3cff */
[----:B------:R-:W-:-:S04]  /*0ac0*/  IADD3 R10, PT, PT, R4, 0x587c5, R9 ;  /* 0x000587c5040a7810 */ /* 0x000fc80007ffe009 */
        /* <DEDUP_REMOVED lines=9> */
[----:B------:R-:W-:Y:S01]  /*0b60*/  FSEL R15, R14, RZ, P1 ;  /* 0x000000ff0e0f7208 */ /* 0x000fe20000800000 */
[----:B0-----:R-:W-:-:S04]  /*0b70*/  IMAD.WIDE R10, R21, 0x8, R10 ;  /* 0x00000008150a7825 */ /* 0x001fc800078e020a */
[----:B--2---:R-:W-:Y:S01]  /*0b80*/  FADD R16, R16, R19 ;  /* 0x0000001310107221 */ /* 0x004fe20000000000 */
[----:B---3--:R-:W-:-:S03]  /*0b90*/  FADD R0, R15, R0 ;  /* 0x000000000f007221 */ /* 0x008fc60000000000 */
[----:B------:R-:W-:Y:S01]  /*0ba0*/  FMUL R19, R16, 0.5 ;  /* 0x3f00000010137820 */ /* 0x000fe20000400000 */
[----:B------:R-:W-:-:S04]  /*0bb0*/  FMUL R15, R0, 0.5 ;  /* 0x3f000000000f7820 */ /* 0x000fc80000400000 */
        /* <DEDUP_REMOVED lines=12> */
[----:B------:R-:W-:-:S03]  /*0c80*/  VIADD R8, R8, 0x2 ;  /* 0x0000000208087836 */ /* 0x000fc60000000000 */
[----:B------:R-:W-:-:S04]  /*0c90*/  LOP3.LUT R9, R9, R14, R13, 0x96, !PT ;  /* 0x0000000e09097212 */ /* 0x000fc800078e960d */
        /* <DEDUP_REMOVED lines=12> */
[----:B------:R-:W-:Y:S01]  /*0d60*/  FMUL R5, R12, 0.5 ;  /* 0x3f0000000c057820 */ /* 0x000fe20000400000 */
[----:B------:R-:W-:Y:S02]  /*0d70*/  IMAD.MOV.U32 R23, RZ, RZ, R17 ;  /* 0x000000ffff177224 */ /* 0x000fe400078e0011 */
[----:B------:R-:W-:Y:S02]  /*0d80*/  FMUL R13, R0, 0.5 ;  /* 0x3f000000000d7820 */ /* 0x000fe40000400000 */
[----:B------:R0:W-:Y:S04]  /*0d90*/  STG.E desc[UR4][R2.64], R5 ;  /* 0x0000000502007986 */ /* 0x0001e8000c101904 */
[----:B------:R0:W-:Y:S04]  /*0da0*/  STG.E desc[UR4][R2.64+0x4], R13 ;  /* 0x0000040d02007986 */ /* 0x0001e8000c101904 */
[----:B------:R0:W-:Y:S04]  /*0db0*/  STG.E desc[UR4][R10.64], R5 ;  /* 0x000000050a007986 */ /* 0x0001e8000c101904 */
[----:B------:R0:W-:Y:S02]  /*0dc0*/  STG.E desc[UR4][R10.64+0x4], R13 ;  /* 0x0000040d0a007986 */ /* 0x0001e4000c101904 */
.L_x_2:
[----:B------:R-:W-:Y:S05]  /*0dd0*/  @P0 EXIT ;  /* 0x000000000000094d */ /* 0x000fea0003800000 */
[----:B------:R-:W2:Y:S04]  /*0de0*/  LDG.E R12, desc[UR4][R2.64+0x4] ;  /* 0x00000404020c7981 */ /* 0x000ea8000c1e1900 */
[----:B0-----:R-:W3:Y:S01]  /*0df0*/  LDG.E R11, desc[UR4][R2.64] ;  /* 0x00000004020b7981 */ /* 0x001ee2000c1e1900 */
[----:B------:R-:W-:Y:S01]  /*0e00*/  SHF.R.U32.HI R0, RZ, 0x2, R23 ;  /* 0x00000002ff007819 */ /* 0x000fe20000011617 */
[----:B------:R-:W-:-:S03]  /*0e10*/  IMAD.SHL.U32 R10, R9, 0x10, RZ ;  /* 0x00000010090a7824 */ /* 0x000fc600078e00ff */
[----:B------:R-:W-:-:S05]  /*0e20*/  LOP3.LUT R0, R0, R23, RZ, 0x3c, !PT ;  /* 0x0000001700007212 */ /* 0x000fca00078e3cff */
[----:B------:R-:W-:-:S05]  /*0e30*/  IMAD.SHL.U32 R5, R0, 0x2, RZ ;  /* 0x0000000200057824 */ /* 0x000fca00078e00ff */
[----:B------:R-:W-:Y:S01]  /*0e40*/  LOP3.LUT R5, R9, R10, R5, 0x96, !PT ;  /* 0x0000000a09057212 */ /* 0x000fe200078e9605 */
[----:B------:R-:W-:Y:S02]  /*0e50*/  IMAD.MOV.U32 R9, RZ, RZ, 0x2f800000 ;  /* 0x2f800000ff097424 */ /* 0x000fe400078e00ff */
[----:B------:R-:W-:Y:S01]  /*0e60*/  IMAD.MOV.U32 R10, RZ, RZ, 0x3f800000 ;  /* 0x3f800000ff0a7424 */ /* 0x000fe200078e00ff */
[----:B------:R-:W-:-:S04]  /*0e70*/  LOP3.LUT R5, R5, R0, RZ, 0x3c, !PT ;  /* 0x0000000005057212 */ /* 0x000fc800078e3cff */
[----:B------:R-:W-:-:S04]  /*0e80*/  IADD3 R5, PT, PT, R4, 0x587c5, R5 ;  /* 0x000587c504057810 */ /* 0x000fc80007ffe005 */
[----:B------:R-:W-:Y:S02]  /*0e90*/  I2FP.F32.U32 R0, R5 ;  /* 0x0000000500007245 */ /* 0x000fe40000201000 */
[----:B------:R-:W0:Y:S03]  /*0ea0*/  LDC.64 R4, c[0x0][0x398] ;  /* 0x0000e600ff047b82 */ /* 0x000e260000000a00 */
[----:B------:R-:W-:-:S05]  /*0eb0*/  FFMA R0, R0, R9, 1.1641532182693481445e-10 ;  /* 0x2f00000000007423 */ /* 0x000fca0000000009 */
[C---:B------:R-:W-:Y:S02]  /*0ec0*/  FSETP.GEU.AND P1, PT, R0.reuse, 0.6666666865348815918, PT ;  /* 0x3f2aaaab0000780b */ /* 0x040fe40003f2e000 */
[C---:B------:R-:W-:Y:S02]  /*0ed0*/  FSETP.GEU.AND P0, PT, R0.reuse, 0.3333333432674407959, PT ;  /* 0x3eaaaaab0000780b */ /* 0x040fe40003f0e000 */
[----:B------:R-:W-:Y:S02]  /*0ee0*/  FSET.BF.GEU.AND R9, R0, 0.3333333432674407959, PT ;  /* 0x3eaaaaab0009780a */ /* 0x000fe4000380e000 */
[----:B------:R-:W-:Y:S02]  /*0ef0*/  FSEL R0, R10, 0.5, !P1 ;  /* 0x3f0000000a007808 */ /* 0x000fe40004800000 */
[----:B------:R-:W-:Y:S02]  /*0f00*/  FSEL R9, R9, RZ, P1 ;  /* 0x000000ff09097208 */ /* 0x000fe40000800000 */
[----:B------:R-:W-:-:S03]  /*0f10*/  FSEL R0, R0, RZ, P0 ;  /* 0x000000ff00007208 */ /* 0x000fc60000000000 */
[----:B--2---:R-:W-:Y:S02]  /*0f20*/  FADD R9, R9, R12 ;  /* 0x0000000c09097221 */ /* 0x004fe40000000000 */
[----:B---3--:R-:W-:Y:S01]  /*0f30*/  FADD R0, R0, R11 ;  /* 0x0000000b00007221 */ /* 0x008fe20000000000 */
[----:B------:R-:W-:Y:S02]  /*0f40*/  IMAD R11, R8, R7, R6 ;  /* 0x00000007080b7224 */ /* 0x000fe400078e0206 */
[----:B------:R-:W-:Y:S01]  /*0f50*/  FMUL R9, R9, 0.5 ;  /* 0x3f00000009097820 */ /* 0x000fe20000400000 */
[----:B------:R-:W-:Y:S01]  /*0f60*/  FMUL R7, R0, 0.5 ;  /* 0x3f00000000077820 */ /* 0x000fe20000400000 */
[----:B0-----:R-:W-:-:S03]  /*0f70*/  IMAD.WIDE R4, R11, 0x8, R4 ;  /* 0x000000080b047825 */ /* 0x001fc600078e0204 */
[----:B------:R-:W-:Y:S04]  /*0f80*/  STG.E desc[UR4][R2.64+0x4], R9 ;  /* 0x0000040902007986 */ /* 0x000fe8000c101904 */
[----:B------:R-:W-:Y:S04]  /*0f90*/  STG.E desc[UR4][R2.64], R7 ;  /* 0x0000000702007986 */ /* 0x000fe8000c101904 */
[----:B------:R-:W-:Y:S04]  /*0fa0*/  STG.E desc[UR4][R4.64], R7 ;  /* 0x0000000704007986 */ /* 0x000fe8000c101904 */
[----:B------:R-:W-:Y:S01]  /*0fb0*/  STG.E desc[UR4][R4.64+0x4], R9 ;  /* 0x0000040904007986 */ /* 0x000fe2000c101904 */
[----:B------:R-:W-:Y:S05]  /*0fc0*/  EXIT ;  /* 0x000000000000794d */ /* 0x000fea0003800000 */
.L_x_3:
[----:B------:R-:W-:-:S00]  /*0fd0*/  BRA `(.L_x_3) ;  /* 0xfffffffc00fc7947 */ /* 0x000fc0000383ffff */
[----:B------:R-:W-:-:S00]  /*0fe0*/  NOP ;  /* 0x0000000000007918 */ /* 0x000fc00000000000 */
        /* <DEDUP_REMOVED lines=9> */
.L_x_4:


//--------------------- .nv.global.init           --------------------------
	.section	.nv.global.init,"aw",@progbits
	.align	4
.nv.global.init:
	.type		mrg32k3aM1SubSeq,@object
	.size		mrg32k3aM1SubSeq,(mrg32k3aM2SubSeq - mrg32k3aM1SubSeq)
mrg32k3aM1SubSeq:
        /*0000*/ 	.byte	0x0b, 0xcc, 0xee, 0x04, 0x73, 0x29, 0x8b, 0x6f, 0xf6, 0x53, 0x03, 0xf6, 0x23, 0xf6, 0xea, 0xda
        /* <DEDUP_REMOVED lines=125> */
	.type		mrg32k3aM2SubSeq,@object
	.size		mrg32k3aM2SubSeq,(mrg32k3aM1 - mrg32k3aM2SubSeq)
mrg32k3aM2SubSeq:
        /* <DEDUP_REMOVED lines=126> */
	.type		mrg32k3aM1,@object
	.size		mrg32k3aM1,(mrg32k3aM1Seq - mrg32k3aM1)
mrg32k3aM1:
        /* <DEDUP_REMOVED lines=144> */
	.type		mrg32k3aM1Seq,@object
	.size		mrg32k3aM1Seq,(mrg32k3aM2 - mrg32k3aM1Seq)
mrg32k3aM1Seq:
        /* <DEDUP_REMOVED lines=144> */
	.type		mrg32k3aM2,@object
	.size		mrg32k3aM2,(mrg32k3aM2Seq - mrg32k3aM2)
mrg32k3aM2:
        /* <DEDUP_REMOVED lines=144> */
	.type		mrg32k3aM2Seq,@object
	.size		mrg32k3aM2Seq,(precalc_xorwow_matrix - mrg32k3aM2Seq)
mrg32k3aM2Seq:
        /* <DEDUP_REMOVED lines=144> */
	.type		precalc_xorwow_matrix,@object
	.size		precalc_xorwow_matrix,(precalc_xorwow_offset_matrix - precalc_xorwow_matrix)
precalc_xorwow_matrix:
        /* <DEDUP_REMOVED lines=6400> */
	.type		precalc_xorwow_offset_matrix,@object
	.size		precalc_xorwow_offset_matrix,(.L_1 - precalc_xorwow_offset_matrix)
precalc_xorwow_offset_matrix:
        /* <DEDUP_REMOVED lines=6400> */
.L_1:


//--------------------- .nv.shared.reserved.0     --------------------------
	.section	.nv.shared.reserved.0,"aw",@nobits
	.weak		__nv_reservedSMEM_offset_0_alias
	.size		__nv_reservedSMEM_offset_0_alias, 0, 64
	.other		__nv_reservedSMEM_offset_0_alias,@"STO_CUDA_RESERVED_SHARED STV_DEFAULT"
__nv_reservedSMEM_offset_0_alias:
	.zero		0
	.zero		64


//--------------------- .nv.constant0._Z22create_triangle_kernelP5pointiiiS0_ --------------------------
	.section	.nv.constant0._Z22create_triangle_kernelP5pointiiiS0_,"a",@progbits
	.sectionflags	@""
	.align	4
.nv.constant0._Z22create_triangle_kernelP5pointiiiS0_:
	.zero		928


//--------------------- SYMBOLS --------------------------

	.type		.nv.reservedSmem.offset0,@object
	.size		.nv.reservedSmem.offset0,0x4
